	.headerflags	@"EF_CUDA_TEXMODE_UNIFIED EF_CUDA_64BIT_ADDRESS EF_CUDA_ACCELERATORS EF_CUDA_SM90 EF_CUDA_VIRTUAL_SM(EF_CUDA_SM90)"
	.elftype	@"ET_EXEC"


//--------------------- .nv.info                  --------------------------
	.section	.nv.info,"",@"SHT_CUDA_INFO"
	.align	4


	//----- nvinfo : EIATTR_REGCOUNT
	.align		4
        /*0000*/ 	.byte	0x04, 0x2f
        /*0002*/ 	.short	(.L_3 - .L_2)
	.align		4
.L_2:
        /*0004*/ 	.word	index@(triton_per_fused_add_convolution_div_max_pool2d_with_indices_pow_relu_sqrt_sub_sum_19)
        /*0008*/ 	.word	0x0000001e


	//----- nvinfo : EIATTR_MIN_STACK_SIZE
	.align		4
.L_3:
        /*000c*/ 	.byte	0x04, 0x12
        /*000e*/ 	.short	(.L_5 - .L_4)
	.align		4
.L_4:
        /*0010*/ 	.word	index@(triton_per_fused_add_convolution_div_max_pool2d_with_indices_pow_relu_sqrt_sub_sum_19)
        /*0014*/ 	.word	0x00000000


	//----- nvinfo : EIATTR_FRAME_SIZE
	.align		4
.L_5:
        /*0018*/ 	.byte	0x04, 0x11
        /*001a*/ 	.short	(.L_7 - .L_6)
	.align		4
.L_6:
        /*001c*/ 	.word	index@(triton_per_fused_add_convolution_div_max_pool2d_with_indices_pow_relu_sqrt_sub_sum_19)
        /*0020*/ 	.word	0x00000000


	//----- nvinfo : EIATTR_MIN_STACK_SIZE
	.align		4
.L_7:
        /*0024*/ 	.byte	0x04, 0x12
        /*0026*/ 	.short	(.L_9 - .L_8)
	.align		4
.L_8:
        /*0028*/ 	.word	index@(triton_per_fused_add_convolution_div_max_pool2d_with_indices_pow_relu_sqrt_sub_sum_19)
        /*002c*/ 	.word	0x00000000
.L_9:


//--------------------- .nv.info.triton_per_fused_add_convolution_div_max_pool2d_with_indices_pow_relu_sqrt_sub_sum_19 --------------------------
	.section	.nv.info.triton_per_fused_add_convolution_div_max_pool2d_with_indices_pow_relu_sqrt_sub_sum_19,"",@"SHT_CUDA_INFO"
	.sectionflags	@""
	.align	4


	//----- nvinfo : EIATTR_CUDA_API_VERSION
	.align		4
        /*0000*/ 	.byte	0x04, 0x37
        /*0002*/ 	.short	(.L_11 - .L_10)
.L_10:
        /*0004*/ 	.word	0x0000007c


	//----- nvinfo : EIATTR_KPARAM_INFO
	.align		4
.L_11:
        /*0008*/ 	.byte	0x04, 0x17
        /*000a*/ 	.short	(.L_13 - .L_12)
.L_12:
        /*000c*/ 	.word	0x00000000
        /*0010*/ 	.short	0x0005
        /*0012*/ 	.short	0x0024
        /*0014*/ 	.byte	0x00, 0xf0, 0x11, 0x00


	//----- nvinfo : EIATTR_KPARAM_INFO
	.align		4
.L_13:
        /*0018*/ 	.byte	0x04, 0x17
        /*001a*/ 	.short	(.L_15 - .L_14)
.L_14:
        /*001c*/ 	.word	0x00000000
        /*0020*/ 	.short	0x0004
        /*0022*/ 	.short	0x0020
        /*0024*/ 	.byte	0x00, 0xf0, 0x11, 0x00


	//----- nvinfo : EIATTR_KPARAM_INFO
	.align		4
.L_15:
        /*0028*/ 	.byte	0x04, 0x17
        /*002a*/ 	.short	(.L_17 - .L_16)
.L_16:
        /*002c*/ 	.word	0x00000000
        /*0030*/ 	.short	0x0003
        /*0032*/ 	.short	0x0018
        /*0034*/ 	.byte	0x00, 0xf4, 0x21, 0x00


	//----- nvinfo : EIATTR_KPARAM_INFO
	.align		4
.L_17:
        /*0038*/ 	.byte	0x04, 0x17
        /*003a*/ 	.short	(.L_19 - .L_18)
.L_18:
        /*003c*/ 	.word	0x00000000
        /*0040*/ 	.short	0x0002
        /*0042*/ 	.short	0x0010
        /*0044*/ 	.byte	0x00, 0xf4, 0x21, 0x00


	//----- nvinfo : EIATTR_KPARAM_INFO
	.align		4
.L_19:
        /*0048*/ 	.byte	0x04, 0x17
        /*004a*/ 	.short	(.L_21 - .L_20)
.L_20:
        /*004c*/ 	.word	0x00000000
        /*0050*/ 	.short	0x0001
        /*0052*/ 	.short	0x0008
        /*0054*/ 	.byte	0x00, 0xf4, 0x21, 0x00


	//----- nvinfo : EIATTR_KPARAM_INFO
	.align		4
.L_21:
        /*0058*/ 	.byte	0x04, 0x17
        /*005a*/ 	.short	(.L_23 - .L_22)
.L_22:
        /*005c*/ 	.word	0x00000000
        /*0060*/ 	.short	0x0000
        /*0062*/ 	.short	0x0000
        /*0064*/ 	.byte	0x00, 0xf4, 0x21, 0x00


	//----- nvinfo : EIATTR_SPARSE_MMA_MASK
	.align		4
.L_23:
        /*0068*/ 	.byte	0x03, 0x50
        /*006a*/ 	.short	0x0000


	//----- nvinfo : EIATTR_MAXREG_COUNT
	.align		4
        /*006c*/ 	.byte	0x03, 0x1b
        /*006e*/ 	.short	0x00ff


	//----- nvinfo : EIATTR_COOP_GROUP_MASK_REGIDS
	.align		4
        /*0070*/ 	.byte	0x04, 0x29
        /*0072*/ 	.short	(.L_25 - .L_24)


	//   ....[0]....
.L_24:
        /*0074*/ 	.word	0xffffffff


	//   ....[1]....
        /*0078*/ 	.word	0xffffffff


	//   ....[2]....
        /*007c*/ 	.word	0xffffffff


	//   ....[3]....
        /*0080*/ 	.word	0xffffffff


	//   ....[4]....
        /*0084*/ 	.word	0xffffffff


	//   ....[5]....
        /*0088*/ 	.word	0xffffffff


	//   ....[6]....
        /*008c*/ 	.word	0xffffffff


	//   ....[7]....
        /*0090*/ 	.word	0xffffffff


	//   ....[8]....
        /*0094*/ 	.word	0xffffffff


	//   ....[9]....
        /*0098*/ 	.word	0xffffffff


	//   ....[10]....
        /*009c*/ 	.word	0xffffffff


	//   ....[11]....
        /*00a0*/ 	.word	0xffffffff


	//   ....[12]....
        /*00a4*/ 	.word	0xffffffff


	//   ....[13]....
        /*00a8*/ 	.word	0xffffffff


	//----- nvinfo : EIATTR_COOP_GROUP_INSTR_OFFSETS
	.align		4
.L_25:
        /*00ac*/ 	.byte	0x04, 0x28
        /*00ae*/ 	.short	(.L_27 - .L_26)


	//   ....[0]....
.L_26:
        /*00b0*/ 	.word	0x00000260


	//   ....[1]....
        /*00b4*/ 	.word	0x00000290


	//   ....[2]....
        /*00b8*/ 	.word	0x00000320


	//   ....[3]....
        /*00bc*/ 	.word	0x000003c0


	//   ....[4]....
        /*00c0*/ 	.word	0x000003f0


	//   ....[5]....
        /*00c4*/ 	.word	0x00000410


	//   ....[6]....
        /*00c8*/ 	.word	0x00000440


	//   ....[7]....
        /*00cc*/ 	.word	0x00000480


	//   ....[8]....
        /*00d0*/ 	.word	0x000004c0


	//   ....[9]....
        /*00d4*/ 	.word	0x000004f0


	//   ....[10]....
        /*00d8*/ 	.word	0x00000500


	//   ....[11]....
        /*00dc*/ 	.word	0x00000540


	//   ....[12]....
        /*00e0*/ 	.word	0x00000600


	//   ....[13]....
        /*00e4*/ 	.word	0x00000620


	//----- nvinfo : EIATTR_EXIT_INSTR_OFFSETS
	.align		4
.L_27:
        /*00e8*/ 	.byte	0x04, 0x1c
        /*00ea*/ 	.short	(.L_29 - .L_28)


	//   ....[0]....
.L_28:
        /*00ec*/ 	.word	0x000008f0


	//----- nvinfo : EIATTR_REQNTID
	.align		4
.L_29:
        /*00f0*/ 	.byte	0x04, 0x10
        /*00f2*/ 	.short	(.L_31 - .L_30)
.L_30:
        /*00f4*/ 	.word	0x00000080
        /*00f8*/ 	.word	0x00000001
        /*00fc*/ 	.word	0x00000001


	//----- nvinfo : EIATTR_CBANK_PARAM_SIZE
	.align		4
.L_31:
        /*0100*/ 	.byte	0x03, 0x19
        /*0102*/ 	.short	0x0028


	//----- nvinfo : EIATTR_PARAM_CBANK
	.align		4
        /*0104*/ 	.byte	0x04, 0x0a
        /*0106*/ 	.short	(.L_33 - .L_32)
	.align		4
.L_32:
        /*0108*/ 	.word	index@(.nv.constant0.triton_per_fused_add_convolution_div_max_pool2d_with_indices_pow_relu_sqrt_sub_sum_19)
        /*010c*/ 	.short	0x0210
        /*010e*/ 	.short	0x0028


	//----- nvinfo : EIATTR_SW_WAR
	.align		4
.L_33:
        /*0110*/ 	.byte	0x04, 0x36
        /*0112*/ 	.short	(.L_35 - .L_34)
.L_34:
        /*0114*/ 	.word	0x00000008
.L_35:


//--------------------- .nv.callgraph             --------------------------
	.section	.nv.callgraph,"",@"SHT_CUDA_CALLGRAPH"
	.align	4
	.sectionentsize	8
	.align		4
        /*0000*/ 	.word	0x00000000
	.align		4
        /*0004*/ 	.word	0xffffffff
	.align		4
        /*0008*/ 	.word	0x00000000
	.align		4
        /*000c*/ 	.word	0xfffffffe
	.align		4
        /*0010*/ 	.word	0x00000000
	.align		4
        /*0014*/ 	.word	0xfffffffd
	.align		4
        /*0018*/ 	.word	0x00000000
	.align		4
        /*001c*/ 	.word	0xfffffffc


//--------------------- .nv.constant4             --------------------------
	.section	.nv.constant4,"a",@progbits
	.align	8
	.align		8
.nv.constant4:
        /*0000*/ 	.dword	_$_str
	.align		8
        /*0008*/ 	.dword	_$_str_$_2


//--------------------- .text.triton_per_fused_add_convolution_div_max_pool2d_with_indices_pow_relu_sqrt_sub_sum_19 --------------------------
	.section	.text.triton_per_fused_add_convolution_div_max_pool2d_with_indices_pow_relu_sqrt_sub_sum_19,"ax",@progbits
	.sectionflags	@"SHF_BARRIERS=1"
	.align	128
        .global         triton_per_fused_add_convolution_div_max_pool2d_with_indices_pow_relu_sqrt_sub_sum_19
        .type           triton_per_fused_add_convolution_div_max_pool2d_with_indices_pow_relu_sqrt_sub_sum_19,@function
        .size           triton_per_fused_add_convolution_div_max_pool2d_with_indices_pow_relu_sqrt_sub_sum_19,(.L_x_1 - triton_per_fused_add_convolution_div_max_pool2d_with_indices_pow_relu_sqrt_sub_sum_19)
        .other          triton_per_fused_add_convolution_div_max_pool2d_with_indices_pow_relu_sqrt_sub_sum_19,@"STO_CUDA_ENTRY STV_DEFAULT"
triton_per_fused_add_convolution_div_max_pool2d_with_indices_pow_relu_sqrt_sub_sum_19:
.text.triton_per_fused_add_convolution_div_max_pool2d_with_indices_pow_relu_sqrt_sub_sum_19:
[----:B------:R-:W-:Y:S01]  /*0000*/  LDC R1, c[0x0][0x28] ;  /* 0x00000a00ff017b82 */ /* 0x000fe20000000800 */
[----:B------:R-:W1:Y:S07]  /*0010*/  S2R R21, SR_TID.X ;  /* 0x0000000000157919 */ /* 0x000e6e0000002100 */
[----:B------:R-:W2:Y:S01]  /*0020*/  LDC.64 R4, c[0x0][0x220] ;  /* 0x00008800ff047b82 */ /* 0x000ea20000000a00 */
[----:B------:R-:W-:Y:S01]  /*0030*/  ULDC.64 UR6, c[0x0][0x208] ;  /* 0x0000820000067ab9 */ /* 0x000fe20000000a00 */
[----:B------:R-:W3:Y:S06]  /*0040*/  S2R R0, SR_CTAID.X ;  /* 0x0000000000007919 */ /* 0x000eec0000002500 */
[----:B------:R-:W4:Y:S08]  /*0050*/  LDC.64 R2, c[0x0][0x210] ;  /* 0x00008400ff027b82 */ /* 0x000f300000000a00 */
[----:B------:R-:W5:Y:S01]  /*0060*/  LDC.64 R16, c[0x0][0x218] ;  /* 0x00008600ff107b82 */ /* 0x000f620000000a00 */
[----:B-1----:R-:W-:-:S04]  /*0070*/  SHF.L.U32 R18, R21, 0x2, RZ ;  /* 0x0000000215127819 */ /* 0x002fc800000006ff */
[----:B------:R-:W-:-:S04]  /*0080*/  LOP3.LUT R7, R18, 0x1fc, RZ, 0xc0, !PT ;  /* 0x000001fc12077812 */ /* 0x000fc800078ec0ff */
[----:B---3--:R-:W-:Y:S01]  /*0090*/  LEA R0, R0, R7, 0x9 ;  /* 0x0000000700007211 */ /* 0x008fe200078e48ff */
[----:B--2---:R-:W-:-:S04]  /*00a0*/  IMAD.WIDE.U32 R4, R7, 0x4, R4 ;  /* 0x0000000407047825 */ /* 0x004fc800078e0004 */
[C---:B----4-:R-:W-:Y:S02]  /*00b0*/  IMAD.WIDE R2, R0.reuse, 0x4, R2 ;  /* 0x0000000400027825 */ /* 0x050fe400078e0202 */
[----:B------:R-:W2:Y:S04]  /*00c0*/  LDG.E.EL.128 R4, desc[UR6][R4.64] ;  /* 0x0000000604047981 */ /* 0x000ea8000c2e1d00 */
[----:B------:R-:W2:Y:S01]  /*00d0*/  LDG.E.128 R12, desc[UR6][R2.64] ;  /* 0x00000006020c7981 */ /* 0x000ea2000c1e1d00 */
[----:B-----5:R-:W-:-:S05]  /*00e0*/  IMAD.WIDE R16, R0, 0x4, R16 ;  /* 0x0000000400107825 */ /* 0x020fca00078e0210 */
[----:B------:R-:W3:Y:S01]  /*00f0*/  LDG.E.128 R8, desc[UR6][R16.64] ;  /* 0x0000000610087981 */ /* 0x000ee2000c1e1d00 */
[----:B------:R-:W1:Y:S01]  /*0100*/  S2UR UR5, SR_CgaCtaId ;  /* 0x00000000000579c3 */ /* 0x000e620000008800 */
[----:B------:R-:W-:Y:S01]  /*0110*/  UMOV UR4, 0x400 ;  /* 0x0000040000047882 */ /* 0x000fe20000000000 */
[----:B------:R-:W-:Y:S01]  /*0120*/  ISETP.GE.AND P2, PT, R21, 0x4, PT ;  /* 0x000000041500780c */ /* 0x000fe20003f46270 */
[----:B-1----:R-:W-:Y:S01]  /*0130*/  UPRMT UR4, UR5, 0x654, UR4 ;  /* 0x0000065405047896 */ /* 0x002fe20008000004 */
[C---:B--2---:R-:W-:Y:S01]  /*0140*/  FADD R22, R13.reuse, R5 ;  /* 0x000000050d167221 */ /* 0x044fe20000000000 */
[----:B------:R-:W-:Y:S02]  /*0150*/  FSETP.GEU.AND P1, PT, R13, -R5, PT ;  /* 0x800000050d00720b */ /* 0x000fe40003f2e000 */
[C---:B------:R-:W-:Y:S01]  /*0160*/  FSETP.GEU.AND P0, PT, R12.reuse, -R4, PT ;  /* 0x800000040c00720b */ /* 0x040fe20003f0e000 */
[----:B------:R-:W-:Y:S01]  /*0170*/  FADD R12, R12, R4 ;  /* 0x000000040c0c7221 */ /* 0x000fe20000000000 */
[----:B------:R-:W-:-:S02]  /*0180*/  FSEL R13, R22, RZ, P1 ;  /* 0x000000ff160d7208 */ /* 0x000fc40000800000 */
[C---:B------:R-:W-:Y:S01]  /*0190*/  FSETP.GEU.AND P1, PT, R14.reuse, -R6, PT ;  /* 0x800000060e00720b */ /* 0x040fe20003f2e000 */
[----:B------:R-:W-:Y:S01]  /*01a0*/  FADD R14, R14, R6 ;  /* 0x000000060e0e7221 */ /* 0x000fe20000000000 */
[----:B------:R-:W-:Y:S01]  /*01b0*/  FSEL R12, R12, RZ, P0 ;  /* 0x000000ff0c0c7208 */ /* 0x000fe20000000000 */
[----:B------:R-:W-:Y:S01]  /*01c0*/  FMUL R23, R13, R13 ;  /* 0x0000000d0d177220 */ /* 0x000fe20000400000 */
[C---:B------:R-:W-:Y:S01]  /*01d0*/  FSETP.GEU.AND P0, PT, R15.reuse, -R7, PT ;  /* 0x800000070f00720b */ /* 0x040fe20003f0e000 */
[----:B------:R-:W-:Y:S01]  /*01e0*/  FADD R15, R15, R7 ;  /* 0x000000070f0f7221 */ /* 0x000fe20000000000 */
[----:B------:R-:W-:Y:S01]  /*01f0*/  FSEL R14, R14, RZ, P1 ;  /* 0x000000ff0e0e7208 */ /* 0x000fe20000800000 */
[----:B------:R-:W-:Y:S01]  /*0200*/  FFMA R23, R12, R12, R23 ;  /* 0x0000000c0c177223 */ /* 0x000fe20000000017 */
[----:B---3--:R-:W-:Y:S02]  /*0210*/  FSETP.GEU.AND P1, PT, R5, -R9, PT ;  /* 0x800000090500720b */ /* 0x008fe40003f2e000 */
[----:B------:R-:W-:Y:S01]  /*0220*/  FSEL R15, R15, RZ, P0 ;  /* 0x000000ff0f0f7208 */ /* 0x000fe20000000000 */
[----:B------:R-:W-:Y:S01]  /*0230*/  FFMA R22, R14, R14, R23 ;  /* 0x0000000e0e167223 */ /* 0x000fe20000000017 */
[----:B------:R-:W-:-:S03]  /*0240*/  FSETP.GEU.AND P0, PT, R4, -R8, PT ;  /* 0x800000080400720b */ /* 0x000fc60003f0e000 */
[----:B------:R-:W-:-:S05]  /*0250*/  FFMA R24, R15, R15, R22 ;  /* 0x0000000f0f187223 */ /* 0x000fca0000000016 */
[----:B------:R-:W1:Y:S02]  /*0260*/  SHFL.BFLY PT, R23, R24, 0x10, 0x1f ;  /* 0x0e001f0018177f89 */ /* 0x000e6400000e0000 */
[----:B-1----:R-:W-:Y:S01]  /*0270*/  FADD R25, R24, R23 ;  /* 0x0000001718197221 */ /* 0x002fe20000000000 */
[----:B------:R-:W-:-:S04]  /*0280*/  FADD R23, R5, R9 ;  /* 0x0000000905177221 */ /* 0x000fc80000000000 */
[----:B------:R-:W1:Y:S01]  /*0290*/  SHFL.BFLY PT, R22, R25, 0x8, 0x1f ;  /* 0x0d001f0019167f89 */ /* 0x000e6200000e0000 */
[----:B------:R-:W-:Y:S02]  /*02a0*/  FSEL R5, R23, RZ, P1 ;  /* 0x000000ff17057208 */ /* 0x000fe40000800000 */
[C---:B------:R-:W-:Y:S01]  /*02b0*/  FSETP.GEU.AND P1, PT, R6.reuse, -R10, PT ;  /* 0x8000000a0600720b */ /* 0x040fe20003f2e000 */
[----:B------:R-:W-:Y:S02]  /*02c0*/  FADD R6, R6, R10 ;  /* 0x0000000a06067221 */ /* 0x000fe40000000000 */
[----:B------:R-:W-:-:S03]  /*02d0*/  FMUL R23, R5, R5 ;  /* 0x0000000505177220 */ /* 0x000fc60000400000 */
[----:B------:R-:W-:Y:S02]  /*02e0*/  FSEL R6, R6, RZ, P1 ;  /* 0x000000ff06067208 */ /* 0x000fe40000800000 */
[----:B------:R-:W-:Y:S01]  /*02f0*/  LOP3.LUT P1, RZ, R21, 0x1f, RZ, 0xc0, !PT ;  /* 0x0000001f15ff7812 */ /* 0x000fe2000782c0ff */
[----:B-1----:R-:W-:Y:S01]  /*0300*/  FADD R26, R25, R22 ;  /* 0x00000016191a7221 */ /* 0x002fe20000000000 */
[----:B------:R-:W-:-:S04]  /*0310*/  FADD R22, R4, R8 ;  /* 0x0000000804167221 */ /* 0x000fc80000000000 */
[----:B------:R-:W1:Y:S01]  /*0320*/  SHFL.BFLY PT, R27, R26, 0x4, 0x1f ;  /* 0x0c801f001a1b7f89 */ /* 0x000e6200000e0000 */
[----:B------:R-:W-:Y:S02]  /*0330*/  FSEL R4, R22, RZ, P0 ;  /* 0x000000ff16047208 */ /* 0x000fe40000000000 */
[C---:B------:R-:W-:Y:S01]  /*0340*/  FSETP.GEU.AND P0, PT, R7.reuse, -R11, PT ;  /* 0x8000000b0700720b */ /* 0x040fe20003f0e000 */
[----:B------:R-:W-:Y:S02]  /*0350*/  FADD R7, R7, R11 ;  /* 0x0000000b07077221 */ /* 0x000fe40000000000 */
[----:B------:R-:W-:-:S03]  /*0360*/  FFMA R23, R4, R4, R23 ;  /* 0x0000000404177223 */ /* 0x000fc60000000017 */
[----:B------:R-:W-:Y:S01]  /*0370*/  FSEL R7, R7, RZ, P0 ;  /* 0x000000ff07077208 */ /* 0x000fe20000000000 */
[----:B------:R-:W-:Y:S01]  /*0380*/  FFMA R10, R6, R6, R23 ;  /* 0x00000006060a7223 */ /* 0x000fe20000000017 */
[----:B------:R-:W-:-:S03]  /*0390*/  LOP3.LUT P0, RZ, R21, 0x3, RZ, 0xc0, !PT ;  /* 0x0000000315ff7812 */ /* 0x000fc6000780c0ff */
[----:B------:R-:W-:Y:S01]  /*03a0*/  FFMA R11, R7, R7, R10 ;  /* 0x00000007070b7223 */ /* 0x000fe2000000000a */
[----:B------:R-:W-:-:S04]  /*03b0*/  ISETP.LT.AND P0, PT, R21, 0x4, !P0 ;  /* 0x000000041500780c */ /* 0x000fc80004701270 */
[----:B------:R-:W2:Y:S01]  /*03c0*/  SHFL.BFLY PT, R22, R11, 0x10, 0x1f ;  /* 0x0e001f000b167f89 */ /* 0x000ea200000e0000 */
[----:B-1----:R-:W-:Y:S01]  /*03d0*/  FADD R9, R26, R27 ;  /* 0x0000001b1a097221 */ /* 0x002fe20000000000 */
[----:B------:R-:W-:-:S04]  /*03e0*/  FMUL R27, R14, 0.25 ;  /* 0x3e8000000e1b7820 */ /* 0x000fc80000400000 */
[----:B------:R-:W1:Y:S01]  /*03f0*/  SHFL.BFLY PT, R8, R9, 0x2, 0x1f ;  /* 0x0c401f0009087f89 */ /* 0x000e6200000e0000 */
[----:B--2---:R-:W-:-:S05]  /*0400*/  FADD R22, R11, R22 ;  /* 0x000000160b167221 */ /* 0x004fca0000000000 */
[----:B------:R-:W2:Y:S01]  /*0410*/  SHFL.BFLY PT, R23, R22, 0x8, 0x1f ;  /* 0x0d001f0016177f89 */ /* 0x000ea200000e0000 */
[----:B-1----:R-:W-:Y:S01]  /*0420*/  FADD R10, R9, R8 ;  /* 0x00000008090a7221 */ /* 0x002fe20000000000 */
[----:B------:R-:W-:-:S04]  /*0430*/  SHF.R.U32.HI R8, RZ, 0x3, R21 ;  /* 0x00000003ff087819 */ /* 0x000fc80000011615 */
[----:B------:R-:W1:Y:S01]  /*0440*/  SHFL.BFLY PT, R9, R10, 0x1, 0x1f ;  /* 0x0c201f000a097f89 */ /* 0x000e6200000e0000 */
[----:B------:R-:W-:Y:S01]  /*0450*/  LOP3.LUT R8, R8, 0xc, RZ, 0xc0, !PT ;  /* 0x0000000c08087812 */ /* 0x000fe200078ec0ff */
[----:B--2---:R-:W-:Y:S01]  /*0460*/  FADD R23, R22, R23 ;  /* 0x0000001716177221 */ /* 0x004fe20000000000 */
[----:B-1----:R-:W-:-:S04]  /*0470*/  FADD R9, R10, R9 ;  /* 0x000000090a097221 */ /* 0x002fc80000000000 */
[----:B------:R-:W1:Y:S04]  /*0480*/  SHFL.BFLY PT, R10, R23, 0x4, 0x1f ;  /* 0x0c801f00170a7f89 */ /* 0x000e6800000e0000 */
[----:B------:R-:W-:Y:S01]  /*0490*/  @!P1 STS [R8+UR4], R9 ;  /* 0x0000000908009988 */ /* 0x000fe20008000804 */
[----:B------:R-:W-:Y:S01]  /*04a0*/  BAR.SYNC.DEFER_BLOCKING 0x0 ;  /* 0x0000000000007b1d */ /* 0x000fe20000010000 */
[----:B-1----:R-:W-:-:S05]  /*04b0*/  FADD R22, R23, R10 ;  /* 0x0000000a17167221 */ /* 0x002fca0000000000 */
[----:B------:R-:W1:Y:S04]  /*04c0*/  SHFL.BFLY PT, R25, R22, 0x2, 0x1f ;  /* 0x0c401f0016197f89 */ /* 0x000e6800000e0000 */
[----:B------:R-:W2:Y:S01]  /*04d0*/  @!P2 LDS R20, [R18+UR4] ;  /* 0x000000041214a984 */ /* 0x000ea20008000800 */
[----:B-1----:R-:W-:-:S05]  /*04e0*/  FADD R25, R22, R25 ;  /* 0x0000001916197221 */ /* 0x002fca0000000000 */
[----:B------:R-:W1:Y:S04]  /*04f0*/  SHFL.BFLY PT, R24, R25, 0x1, 0x1f ;  /* 0x0c201f0019187f89 */ /* 0x000e6800000e0000 */
[----:B--2---:R-:W2:Y:S01]  /*0500*/  SHFL.BFLY PT, R11, R20, 0x2, 0x1f ;  /* 0x0c401f00140b7f89 */ /* 0x004ea200000e0000 */
[----:B-1----:R-:W-:Y:S01]  /*0510*/  FADD R21, R25, R24 ;  /* 0x0000001819157221 */ /* 0x002fe20000000000 */
[----:B------:R-:W-:Y:S01]  /*0520*/  FMUL R25, R12, 0.25 ;  /* 0x3e8000000c197820 */ /* 0x000fe20000400000 */
[----:B--2---:R-:W-:-:S05]  /*0530*/  FADD R11, R20, R11 ;  /* 0x0000000b140b7221 */ /* 0x004fca0000000000 */
[----:B------:R-:W1:Y:S02]  /*0540*/  SHFL.BFLY PT, R10, R11, 0x1, 0x1f ;  /* 0x0c201f000b0a7f89 */ /* 0x000e6400000e0000 */
[----:B-1----:R-:W-:-:S05]  /*0550*/  FADD R9, R11, R10 ;  /* 0x0000000a0b097221 */ /* 0x002fca0000000000 */
[----:B------:R-:W-:Y:S01]  /*0560*/  @P0 STS [R18+UR4], R9 ;  /* 0x0000000912000988 */ /* 0x000fe20008000804 */
[----:B------:R-:W-:Y:S06]  /*0570*/  BAR.SYNC.DEFER_BLOCKING 0x0 ;  /* 0x0000000000007b1d */ /* 0x000fec0000010000 */
[----:B------:R-:W1:Y:S02]  /*0580*/  LDS R10, [UR4] ;  /* 0x00000004ff0a7984 */ /* 0x000e640008000800 */
[----:B------:R-:W-:Y:S06]  /*0590*/  BAR.SYNC.DEFER_BLOCKING 0x0 ;  /* 0x0000000000007b1d */ /* 0x000fec0000010000 */
[----:B------:R2:W-:Y:S02]  /*05a0*/  @!P1 STS [R8+UR4], R21 ;  /* 0x0000001508009988 */ /* 0x0005e40008000804 */
[----:B------:R-:W-:Y:S01]  /*05b0*/  BAR.SYNC.DEFER_BLOCKING 0x0 ;  /* 0x0000000000007b1d */ /* 0x000fe20000010000 */
[----:B--2---:R-:W-:Y:S01]  /*05c0*/  FMUL R21, R6, 0.25 ;  /* 0x3e80000006157820 */ /* 0x004fe20000400000 */
[----:B-1----:R-:W-:-:S06]  /*05d0*/  FADD R10, RZ, R10 ;  /* 0x0000000aff0a7221 */ /* 0x002fcc0000000000 */
[----:B------:R-:W1:Y:S01]  /*05e0*/  MUFU.SQRT R10, R10 ;  /* 0x0000000a000a7308 */ /* 0x000e620000002000 */
[----:B------:R-:W2:Y:S04]  /*05f0*/  @!P2 LDS R19, [R18+UR4] ;  /* 0x000000041213a984 */ /* 0x000ea80008000800 */
[----:B--2---:R-:W2:Y:S02]  /*0600*/  SHFL.BFLY PT, R20, R19, 0x2, 0x1f ;  /* 0x0c401f0013147f89 */ /* 0x004ea400000e0000 */
[----:B--2---:R-:W-:-:S05]  /*0610*/  FADD R20, R19, R20 ;  /* 0x0000001413147221 */ /* 0x004fca0000000000 */
[----:B------:R-:W2:Y:S02]  /*0620*/  SHFL.BFLY PT, R11, R20, 0x1, 0x1f ;  /* 0x0c201f00140b7f89 */ /* 0x000ea400000e0000 */
[----:B--2---:R-:W-:Y:S01]  /*0630*/  FADD R11, R20, R11 ;  /* 0x0000000b140b7221 */ /* 0x004fe20000000000 */
[----:B-1----:R-:W-:Y:S01]  /*0640*/  FADD R20, R10, 1.00000001335143196e-10 ;  /* 0x2edbe6ff0a147421 */ /* 0x002fe20000000000 */
[----:B------:R-:W-:-:S03]  /*0650*/  FMUL R10, R7, 0.25 ;  /* 0x3e800000070a7820 */ /* 0x000fc60000400000 */
[----:B------:R1:W-:Y:S01]  /*0660*/  @P0 STS [R18+UR4], R11 ;  /* 0x0000000b12000988 */ /* 0x0003e20008000804 */
[----:B------:R-:W-:Y:S01]  /*0670*/  BAR.SYNC.DEFER_BLOCKING 0x0 ;  /* 0x0000000000007b1d */ /* 0x000fe20000010000 */
[----:B------:R-:W-:-:S04]  /*0680*/  FSETP.GT.AND P0, PT, R20, 8.50705917302346158658e+37, PT ;  /* 0x7e8000001400780b */ /* 0x000fc80003f04000 */
[----:B------:R-:W-:Y:S01]  /*0690*/  FSEL R25, R25, R12, P0 ;  /* 0x0000000c19197208 */ /* 0x000fe20000000000 */
[----:B-1----:R-:W-:-:S08]  /*06a0*/  FMUL R11, R4, 0.25 ;  /* 0x3e800000040b7820 */ /* 0x002fd00000400000 */
[----:B------:R-:W-:Y:S01]  /*06b0*/  @P0 FMUL R20, R20, 0.25 ;  /* 0x3e80000014140820 */ /* 0x000fe20000400000 */
[----:B------:R-:W1:Y:S04]  /*06c0*/  LDS R9, [UR4] ;  /* 0x00000004ff097984 */ /* 0x000e680008000800 */
[----:B------:R-:W-:Y:S04]  /*06d0*/  STG.E.128 desc[UR6][R2.64], R12 ;  /* 0x0000000c02007986 */ /* 0x000fe8000c101d06 */
[----:B------:R-:W-:Y:S01]  /*06e0*/  STG.E.128 desc[UR6][R16.64], R4 ;  /* 0x0000000410007986 */ /* 0x000fe2000c101d06 */
[----:B-1----:R-:W-:-:S02]  /*06f0*/  FADD R22, RZ, R9 ;  /* 0x00000009ff167221 */ /* 0x002fc40000000000 */
[----:B------:R-:W1:Y:S04]  /*0700*/  LDC.64 R8, c[0x0][0x228] ;  /* 0x00008a00ff087b82 */ /* 0x000e680000000a00 */
[----:B------:R-:W2:Y:S02]  /*0710*/  MUFU.SQRT R22, R22 ;  /* 0x0000001600167308 */ /* 0x000ea40000002000 */
[----:B--2---:R-:W-:Y:S01]  /*0720*/  FADD R19, R22, 1.00000001335143196e-10 ;  /* 0x2edbe6ff16137421 */ /* 0x004fe20000000000 */
[----:B------:R-:W-:-:S04]  /*0730*/  FMUL R22, R5, 0.25 ;  /* 0x3e80000005167820 */ /* 0x000fc80000400000 */
[----:B------:R-:W-:-:S04]  /*0740*/  FSETP.GT.AND P1, PT, R19, 8.50705917302346158658e+37, PT ;  /* 0x7e8000001300780b */ /* 0x000fc80003f24000 */
[----:B------:R-:W-:Y:S02]  /*0750*/  FSEL R26, R10, R7, P1 ;  /* 0x000000070a1a7208 */ /* 0x000fe40000800000 */
[----:B------:R-:W-:Y:S01]  /*0760*/  FSEL R18, R11, R4, P1 ;  /* 0x000000040b127208 */ /* 0x000fe20000800000 */
[----:B------:R2:W-:Y:S01]  /*0770*/  MUFU.RCP R10, R20 ;  /* 0x00000014000a7308 */ /* 0x0005e20000001000 */
[----:B------:R-:W-:Y:S02]  /*0780*/  FSEL R22, R22, R5, P1 ;  /* 0x0000000516167208 */ /* 0x000fe40000800000 */
[----:B------:R-:W-:-:S03]  /*0790*/  FSEL R24, R21, R6, P1 ;  /* 0x0000000615187208 */ /* 0x000fc60000800000 */
[----:B------:R-:W-:Y:S01]  /*07a0*/  @P1 FMUL R19, R19, 0.25 ;  /* 0x3e80000013131820 */ /* 0x000fe20000400000 */
[----:B--2---:R-:W-:-:S03]  /*07b0*/  FSEL R20, R27, R14, P0 ;  /* 0x0000000e1b147208 */ /* 0x004fc60000000000 */
[----:B------:R-:W2:Y:S02]  /*07c0*/  MUFU.RCP R23, R19 ;  /* 0x0000001300177308 */ /* 0x000ea40000001000 */
[C---:B--2---:R-:W-:Y:S01]  /*07d0*/  FMUL R11, R23.reuse, R18 ;  /* 0x00000012170b7220 */ /* 0x044fe20000400000 */
[----:B------:R-:W-:Y:S01]  /*07e0*/  FMUL R19, R23, R22 ;  /* 0x0000001617137220 */ /* 0x000fe20000400000 */
[----:B------:R-:W-:Y:S01]  /*07f0*/  FMUL R18, R13, 0.25 ;  /* 0x3e8000000d127820 */ /* 0x000fe20000400000 */
[----:B------:R-:W-:Y:S01]  /*0800*/  FMUL R22, R15, 0.25 ;  /* 0x3e8000000f167820 */ /* 0x000fe20000400000 */
[C---:B------:R-:W-:Y:S01]  /*0810*/  FMUL R21, R23.reuse, R24 ;  /* 0x0000001817157220 */ /* 0x040fe20000400000 */
[----:B------:R-:W-:Y:S01]  /*0820*/  FMUL R23, R23, R26 ;  /* 0x0000001a17177220 */ /* 0x000fe20000400000 */
[----:B------:R-:W-:Y:S01]  /*0830*/  FFMA R11, R10, R25, -R11 ;  /* 0x000000190a0b7223 */ /* 0x000fe2000000080b */
[----:B------:R-:W-:Y:S01]  /*0840*/  FSEL R18, R18, R13, P0 ;  /* 0x0000000d12127208 */ /* 0x000fe20000000000 */
[----:B------:R-:W-:Y:S01]  /*0850*/  FFMA R20, R10, R20, -R21 ;  /* 0x000000140a147223 */ /* 0x000fe20000000815 */
[----:B------:R-:W-:-:S03]  /*0860*/  FSEL R22, R22, R15, P0 ;  /* 0x0000000f16167208 */ /* 0x000fc60000000000 */
[----:B------:R-:W-:Y:S01]  /*0870*/  FFMA R24, R10, R18, -R19 ;  /* 0x000000120a187223 */ /* 0x000fe20000000813 */
[----:B-1----:R-:W-:-:S04]  /*0880*/  IMAD.WIDE R18, R0, 0x4, R8 ;  /* 0x0000000400127825 */ /* 0x002fc800078e0208 */
[----:B------:R-:W-:Y:S01]  /*0890*/  FFMA R22, R10, R22, -R23 ;  /* 0x000000160a167223 */ /* 0x000fe20000000817 */
[----:B------:R-:W-:Y:S01]  /*08a0*/  FMUL R8, R11, R11 ;  /* 0x0000000b0b087220 */ /* 0x000fe20000400000 */
[----:B------:R-:W-:Y:S01]  /*08b0*/  FMUL R9, R24, R24 ;  /* 0x0000001818097220 */ /* 0x000fe20000400000 */
[----:B------:R-:W-:Y:S01]  /*08c0*/  FMUL R10, R20, R20 ;  /* 0x00000014140a7220 */ /* 0x000fe20000400000 */
[----:B------:R-:W-:-:S05]  /*08d0*/  FMUL R11, R22, R22 ;  /* 0x00000016160b7220 */ /* 0x000fca0000400000 */
[----:B------:R-:W-:Y:S01]  /*08e0*/  STG.E.128 desc[UR6][R18.64], R8 ;  /* 0x0000000812007986 */ /* 0x000fe2000c101d06 */
[----:B------:R-:W-:Y:S05]  /*08f0*/  EXIT ;  /* 0x000000000000794d */ /* 0x000fea0003800000 */
.L_x_0:
[----:B------:R-:W-:-:S00]  /*0900*/  BRA `(.L_x_0) ;  /* 0xfffffffc00fc7947 */ /* 0x000fc0000383ffff */
[----:B------:R-:W-:-:S00]  /*0910*/  NOP ;  /* 0x0000000000007918 */ /* 0x000fc00000000000 */
        /* <DEDUP_REMOVED lines=14> */
.L_x_1:


//--------------------- .nv.global.init           --------------------------
	.section	.nv.global.init,"aw",@progbits
.nv.global.init:
	.type		_$_str,@object
	.size		_$_str,(_$_str_$_2 - _$_str)
_$_str:
        /*0000*/ 	.byte	0x5f, 0x5f, 0x43, 0x55, 0x44, 0x41, 0x5f, 0x46, 0x54, 0x5a, 0x00
	.type		_$_str_$_2,@object
	.size		_$_str_$_2,(.L_1 - _$_str_$_2)
_$_str_$_2:
        /*000b*/ 	.byte	0x5f, 0x5f, 0x43, 0x55, 0x44, 0x41, 0x5f, 0x50, 0x52, 0x45, 0x43, 0x5f, 0x53, 0x51, 0x52, 0x54
        /*001b*/ 	.byte	0x00
.L_1:


//--------------------- .nv.shared.triton_per_fused_add_convolution_div_max_pool2d_with_indices_pow_relu_sqrt_sub_sum_19 --------------------------
	.section	.nv.shared.triton_per_fused_add_convolution_div_max_pool2d_with_indices_pow_relu_sqrt_sub_sum_19,"aw",@nobits
	.sectionflags	@""
	.align	16
	.zero		1024


//--------------------- .nv.constant0.triton_per_fused_add_convolution_div_max_pool2d_with_indices_pow_relu_sqrt_sub_sum_19 --------------------------
	.section	.nv.constant0.triton_per_fused_add_convolution_div_max_pool2d_with_indices_pow_relu_sqrt_sub_sum_19,"a",@progbits
	.sectionflags	@""
	.align	4
.nv.constant0.triton_per_fused_add_convolution_div_max_pool2d_with_indices_pow_relu_sqrt_sub_sum_19:
	.zero		568
